//
// Generated by NVIDIA NVVM Compiler
//
// Compiler Build ID: CL-36424714
// Cuda compilation tools, release 13.0, V13.0.88
// Based on NVVM 20.0.0
//

.version 9.0
.target sm_100
.address_size 64

	// .globl	_Z9addKernelPiPKiS1_

.visible .entry _Z9addKernelPiPKiS1_(
	.param .u64 .ptr .align 1 _Z9addKernelPiPKiS1__param_0,
	.param .u64 .ptr .align 1 _Z9addKernelPiPKiS1__param_1,
	.param .u64 .ptr .align 1 _Z9addKernelPiPKiS1__param_2
)
{
	.reg .b32 	%r<6>;
	.reg .b64 	%rd<12>;

	ld.param.u64 	%rd1, [_Z9addKernelPiPKiS1__param_0];
	ld.param.u64 	%rd2, [_Z9addKernelPiPKiS1__param_1];
	ld.param.u64 	%rd3, [_Z9addKernelPiPKiS1__param_2];
	cvta.to.global.u64 	%rd4, %rd1;
	cvta.to.global.u64 	%rd5, %rd3;
	cvta.to.global.u64 	%rd6, %rd2;
	mov.u32 	%r1, %tid.x;
	mov.u32 	%r2, %ctaid.x;
	mul.wide.u32 	%rd7, %r1, 4;
	add.s64 	%rd8, %rd6, %rd7;
	ld.global.u32 	%r3, [%rd8];
	mul.wide.u32 	%rd9, %r2, 4;
	add.s64 	%rd10, %rd5, %rd9;
	ld.global.u32 	%r4, [%rd10];
	add.s32 	%r5, %r4, %r3;
	add.s64 	%rd11, %rd4, %rd7;
	st.global.u32 	[%rd11], %r5;
	ret;

}


// ===== COMPILED SASS (sm_100) =====

	.target	sm_100

	.elftype	@"ET_EXEC"


//--------------------- .note.nv.tkinfo           --------------------------
	.section	.note.nv.tkinfo,"",@"SHT_NOTE"
	.sectionflags	@"SHF_NOTE_NV_TKINFO"
	.tkinfo
        /*0018*/ 	.word	0x00000002
        /*0030*/ 	.string	""
        /*0030*/ 	.string	"ptxas"
        /*0030*/ 	.string	"Cuda compilation tools, release 13.0, V13.0.88"
        /*0030*/ 	.string	"Build cuda_13.0.r13.0/compiler.36424714_0"
        /*0030*/ 	.string	"-arch sm_100 -m 64 "



//--------------------- .note.nv.cuinfo           --------------------------
	.section	.note.nv.cuinfo,"",@"SHT_NOTE"
	.sectionflags	@"SHF_NOTE_NV_CUINFO"
        /*0018*/ 	.short	0x0002
        /*001a*/ 	.short	0x0064
        /*001c*/ 	.short	0x0082
	.zero		2


//--------------------- .nv.info                  --------------------------
	.section	.nv.info,"",@"SHT_CUDA_INFO"
	.align	4


	//----- nvinfo : EIATTR_REGCOUNT
	.align		4
        /*0000*/ 	.byte	0x04, 0x2f
        /*0002*/ 	.short	(.L_1 - .L_0)
	.align		4
.L_0:
        /*0004*/ 	.word	index@(_Z9addKernelPiPKiS1_)
        /*0008*/ 	.word	0x0000000c


	//----- nvinfo : EIATTR_FRAME_SIZE
	.align		4
.L_1:
        /*000c*/ 	.byte	0x04, 0x11
        /*000e*/ 	.short	(.L_3 - .L_2)
	.align		4
.L_2:
        /*0010*/ 	.word	index@(_Z9addKernelPiPKiS1_)
        /*0014*/ 	.word	0x00000000


	//----- nvinfo : EIATTR_MIN_STACK_SIZE
	.align		4
.L_3:
        /*0018*/ 	.byte	0x04, 0x12
        /*001a*/ 	.short	(.L_5 - .L_4)
	.align		4
.L_4:
        /*001c*/ 	.word	index@(_Z9addKernelPiPKiS1_)
        /*0020*/ 	.word	0x00000000
.L_5:


//--------------------- .nv.compat                --------------------------
	.section	.nv.compat,"",@"SHT_CUDA_COMPAT_INFO"
	.align	4
        /*0000*/ 	.byte	0x02, 0x09, 0x00, 0x00, 0x02, 0x02, 0x01, 0x00, 0x02, 0x05, 0x05, 0x00, 0x03, 0x07, 0x01, 0x01
        /*0010*/ 	.byte	0x02, 0x03, 0x00, 0x00, 0x02, 0x06, 0x01, 0x00, 0x04, 0x0b, 0x08, 0x00, 0x09, 0x00, 0x00, 0x00
        /*0020*/ 	.byte	0x00, 0x00, 0x00, 0x00


//--------------------- .nv.info._Z9addKernelPiPKiS1_ --------------------------
	.section	.nv.info._Z9addKernelPiPKiS1_,"",@"SHT_CUDA_INFO"
	.sectionflags	@""
	.align	4


	//----- nvinfo : EIATTR_CUDA_API_VERSION
	.align		4
        /*0000*/ 	.byte	0x04, 0x37
        /*0002*/ 	.short	(.L_7 - .L_6)
.L_6:
        /*0004*/ 	.word	0x00000082


	//----- nvinfo : EIATTR_KPARAM_INFO
	.align		4
.L_7:
        /*0008*/ 	.byte	0x04, 0x17
        /*000a*/ 	.short	(.L_9 - .L_8)
.L_8:
        /*000c*/ 	.word	0x00000000
        /*0010*/ 	.short	0x0002
        /*0012*/ 	.short	0x0010
        /*0014*/ 	.byte	0x00, 0xf5, 0x21, 0x00


	//----- nvinfo : EIATTR_KPARAM_INFO
	.align		4
.L_9:
        /*0018*/ 	.byte	0x04, 0x17
        /*001a*/ 	.short	(.L_11 - .L_10)
.L_10:
        /*001c*/ 	.word	0x00000000
        /*0020*/ 	.short	0x0001
        /*0022*/ 	.short	0x0008
        /*0024*/ 	.byte	0x00, 0xf5, 0x21, 0x00


	//----- nvinfo : EIATTR_KPARAM_INFO
	.align		4
.L_11:
        /*0028*/ 	.byte	0x04, 0x17
        /*002a*/ 	.short	(.L_13 - .L_12)
.L_12:
        /*002c*/ 	.word	0x00000000
        /*0030*/ 	.short	0x0000
        /*0032*/ 	.short	0x0000
        /*0034*/ 	.byte	0x00, 0xf5, 0x21, 0x00


	//----- nvinfo : EIATTR_SPARSE_MMA_MASK
	.align		4
.L_13:
        /*0038*/ 	.byte	0x03, 0x50
        /*003a*/ 	.short	0x0000


	//----- nvinfo : EIATTR_MAXREG_COUNT
	.align		4
        /*003c*/ 	.byte	0x03, 0x1b
        /*003e*/ 	.short	0x00ff


	//----- nvinfo : EIATTR_MERCURY_ISA_VERSION
	.align		4
        /*0040*/ 	.byte	0x03, 0x5f
        /*0042*/ 	.short	0x0101


	//----- nvinfo : EIATTR_VRC_CTA_INIT_COUNT
	.align		4
        /*0044*/ 	.byte	0x02, 0x4a
	.zero		1
	.zero		1


	//----- nvinfo : EIATTR_EXIT_INSTR_OFFSETS
	.align		4
        /*0048*/ 	.byte	0x04, 0x1c
        /*004a*/ 	.short	(.L_15 - .L_14)


	//   ....[0]....
.L_14:
        /*004c*/ 	.word	0x000000e0


	//----- nvinfo : EIATTR_CBANK_PARAM_SIZE
	.align		4
.L_15:
        /*0050*/ 	.byte	0x03, 0x19
        /*0052*/ 	.short	0x0018


	//----- nvinfo : EIATTR_PARAM_CBANK
	.align		4
        /*0054*/ 	.byte	0x04, 0x0a
        /*0056*/ 	.short	(.L_17 - .L_16)
	.align		4
.L_16:
        /*0058*/ 	.word	index@(.nv.constant0._Z9addKernelPiPKiS1_)
        /*005c*/ 	.short	0x0380
        /*005e*/ 	.short	0x0018


	//----- nvinfo : EIATTR_SW_WAR
	.align		4
.L_17:
        /*0060*/ 	.byte	0x04, 0x36
        /*0062*/ 	.short	(.L_19 - .L_18)
.L_18:
        /*0064*/ 	.word	0x00000008
.L_19:


//--------------------- .nv.callgraph             --------------------------
	.section	.nv.callgraph,"",@"SHT_CUDA_CALLGRAPH"
	.align	4
	.sectionentsize	8
	.align		4
        /*0000*/ 	.word	0x00000000
	.align		4
        /*0004*/ 	.word	0xffffffff
	.align		4
        /*0008*/ 	.word	0x00000000
	.align		4
        /*000c*/ 	.word	0xfffffffe
	.align		4
        /*0010*/ 	.word	0x00000000
	.align		4
        /*0014*/ 	.word	0xfffffffd
	.align		4
        /*0018*/ 	.word	0x00000000
	.align		4
        /*001c*/ 	.word	0xfffffffc


//--------------------- .text._Z9addKernelPiPKiS1_ --------------------------
	.section	.text._Z9addKernelPiPKiS1_,"ax",@progbits
	.align	128
        .global         _Z9addKernelPiPKiS1_
        .type           _Z9addKernelPiPKiS1_,@function
        .size           _Z9addKernelPiPKiS1_,(.L_x_1 - _Z9addKernelPiPKiS1_)
        .other          _Z9addKernelPiPKiS1_,@"STO_CUDA_ENTRY STV_DEFAULT"
_Z9addKernelPiPKiS1_:
.text._Z9addKernelPiPKiS1_:
[----:B------:R-:W-:Y:S01]  /*0000*/  LDC R1, c[0x0][0x37c] ;  /* 0x0000df00ff017b82 */ /* 0x000fe20000000800 */
[----:B------:R-:W0:Y:S07]  /*0010*/  S2R R9, SR_TID.X ;  /* 0x0000000000097919 */ /* 0x000e2e0000002100 */
[----:B------:R-:W0:Y:S01]  /*0020*/  LDC.64 R2, c[0x0][0x388] ;  /* 0x0000e200ff027b82 */ /* 0x000e220000000a00 */
[----:B------:R-:W1:Y:S01]  /*0030*/  LDCU.64 UR4, c[0x0][0x358] ;  /* 0x00006b00ff0477ac */ /* 0x000e620008000a00 */
[----:B------:R-:W2:Y:S06]  /*0040*/  S2R R7, SR_CTAID.X ;  /* 0x0000000000077919 */ /* 0x000eac0000002500 */
[----:B------:R-:W2:Y:S01]  /*0050*/  LDC.64 R4, c[0x0][0x390] ;  /* 0x0000e400ff047b82 */ /* 0x000ea20000000a00 */
[----:B0-----:R-:W-:-:S04]  /*0060*/  IMAD.WIDE.U32 R2, R9, 0x4, R2 ;  /* 0x0000000409027825 */ /* 0x001fc800078e0002 */
[----:B--2---:R-:W-:Y:S02]  /*0070*/  IMAD.WIDE.U32 R4, R7, 0x4, R4 ;  /* 0x0000000407047825 */ /* 0x004fe400078e0004 */
[----:B-1----:R-:W2:Y:S01]  /*0080*/  LDG.E R2, desc[UR4][R2.64] ;  /* 0x0000000402027981 */ /* 0x002ea2000c1e1900 */
[----:B------:R-:W0:Y:S03]  /*0090*/  LDC.64 R6, c[0x0][0x380] ;  /* 0x0000e000ff067b82 */ /* 0x000e260000000a00 */
[----:B------:R-:W2:Y:S01]  /*00a0*/  LDG.E R5, desc[UR4][R4.64] ;  /* 0x0000000404057981 */ /* 0x000ea2000c1e1900 */
[----:B0-----:R-:W-:Y:S01]  /*00b0*/  IMAD.WIDE.U32 R6, R9, 0x4, R6 ;  /* 0x0000000409067825 */ /* 0x001fe200078e0006 */
[----:B--2---:R-:W-:-:S05]  /*00c0*/  IADD3 R9, PT, PT, R2, R5, RZ ;  /* 0x0000000502097210 */ /* 0x004fca0007ffe0ff */
[----:B------:R-:W-:Y:S01]  /*00d0*/  STG.E desc[UR4][R6.64], R9 ;  /* 0x0000000906007986 */ /* 0x000fe2000c101904 */
[----:B------:R-:W-:Y:S05]  /*00e0*/  EXIT ;  /* 0x000000000000794d */ /* 0x000fea0003800000 */
.L_x_0:
[----:B------:R-:W-:-:S00]  /*00f0*/  BRA `(.L_x_0) ;  /* 0xfffffffc00fc7947 */ /* 0x000fc0000383ffff */
[----:B------:R-:W-:-:S00]  /*0100*/  NOP ;  /* 0x0000000000007918 */ /* 0x000fc00000000000 */
[----:B------:R-:W-:-:S00]  /*0110*/  NOP ;  /* 0x0000000000007918 */ /* 0x000fc00000000000 */
[----:B------:R-:W-:-:S00]  /*0120*/  NOP ;  /* 0x0000000000007918 */ /* 0x000fc00000000000 */
[----:B------:R-:W-:-:S00]  /*0130*/  NOP ;  /* 0x0000000000007918 */ /* 0x000fc00000000000 */
[----:B------:R-:W-:-:S00]  /*0140*/  NOP ;  /* 0x0000000000007918 */ /* 0x000fc00000000000 */
[----:B------:R-:W-:-:S00]  /*0150*/  NOP ;  /* 0x0000000000007918 */ /* 0x000fc00000000000 */
[----:B------:R-:W-:-:S00]  /*0160*/  NOP ;  /* 0x0000000000007918 */ /* 0x000fc00000000000 */
[----:B------:R-:W-:-:S00]  /*0170*/  NOP ;  /* 0x0000000000007918 */ /* 0x000fc00000000000 */
.L_x_1:


//--------------------- .nv.shared.reserved.0     --------------------------
	.section	.nv.shared.reserved.0,"aw",@nobits
	.weak		__nv_reservedSMEM_offset_0_alias
	.size		__nv_reservedSMEM_offset_0_alias, 0, 64
	.other		__nv_reservedSMEM_offset_0_alias,@"STO_CUDA_RESERVED_SHARED STV_DEFAULT"
__nv_reservedSMEM_offset_0_alias:
	.zero		0
	.zero		64


//--------------------- .nv.constant0._Z9addKernelPiPKiS1_ --------------------------
	.section	.nv.constant0._Z9addKernelPiPKiS1_,"a",@progbits
	.sectionflags	@""
	.align	4
.nv.constant0._Z9addKernelPiPKiS1_:
	.zero		920


//--------------------- SYMBOLS --------------------------

	.type		.nv.reservedSmem.offset0,@object
	.size		.nv.reservedSmem.offset0,0x4
